//
// Generated by NVIDIA NVVM Compiler
//
// Compiler Build ID: CL-36424714
// Cuda compilation tools, release 13.0, V13.0.88
// Based on NVVM 20.0.0
//

.version 9.0
.target sm_100
.address_size 64

	// .globl	_Z19MatAddElementThreadPiS_S_

.visible .entry _Z19MatAddElementThreadPiS_S_(
	.param .u64 .ptr .align 1 _Z19MatAddElementThreadPiS_S__param_0,
	.param .u64 .ptr .align 1 _Z19MatAddElementThreadPiS_S__param_1,
	.param .u64 .ptr .align 1 _Z19MatAddElementThreadPiS_S__param_2
)
{
	.reg .b32 	%r<14>;
	.reg .b64 	%rd<11>;

	ld.param.u64 	%rd1, [_Z19MatAddElementThreadPiS_S__param_0];
	ld.param.u64 	%rd2, [_Z19MatAddElementThreadPiS_S__param_1];
	ld.param.u64 	%rd3, [_Z19MatAddElementThreadPiS_S__param_2];
	cvta.to.global.u64 	%rd4, %rd3;
	cvta.to.global.u64 	%rd5, %rd2;
	cvta.to.global.u64 	%rd6, %rd1;
	mov.u32 	%r1, %ctaid.y;
	mov.u32 	%r2, %nctaid.x;
	mov.u32 	%r3, %ntid.x;
	mov.u32 	%r4, %ntid.y;
	mov.u32 	%r5, %tid.y;
	mov.u32 	%r6, %ctaid.x;
	mov.u32 	%r7, %tid.x;
	mad.lo.s32 	%r8, %r4, %r1, %r5;
	mad.lo.s32 	%r9, %r8, %r2, %r6;
	mad.lo.s32 	%r10, %r9, %r3, %r7;
	mul.wide.s32 	%rd7, %r10, 4;
	add.s64 	%rd8, %rd6, %rd7;
	ld.global.u32 	%r11, [%rd8];
	add.s64 	%rd9, %rd5, %rd7;
	ld.global.u32 	%r12, [%rd9];
	add.s32 	%r13, %r12, %r11;
	add.s64 	%rd10, %rd4, %rd7;
	st.global.u32 	[%rd10], %r13;
	ret;

}
	// .globl	_Z19MatMulElementThreadPiS_S_ii
.visible .entry _Z19MatMulElementThreadPiS_S_ii(
	.param .u64 .ptr .align 1 _Z19MatMulElementThreadPiS_S_ii_param_0,
	.param .u64 .ptr .align 1 _Z19MatMulElementThreadPiS_S_ii_param_1,
	.param .u64 .ptr .align 1 _Z19MatMulElementThreadPiS_S_ii_param_2,
	.param .u32 _Z19MatMulElementThreadPiS_S_ii_param_3,
	.param .u32 _Z19MatMulElementThreadPiS_S_ii_param_4
)
{
	.reg .pred 	%p<10>;
	.reg .b32 	%r<100>;
	.reg .b64 	%rd<40>;

	ld.param.u64 	%rd5, [_Z19MatMulElementThreadPiS_S_ii_param_0];
	ld.param.u64 	%rd6, [_Z19MatMulElementThreadPiS_S_ii_param_1];
	ld.param.u64 	%rd7, [_Z19MatMulElementThreadPiS_S_ii_param_2];
	ld.param.u32 	%r27, [_Z19MatMulElementThreadPiS_S_ii_param_3];
	ld.param.u32 	%r28, [_Z19MatMulElementThreadPiS_S_ii_param_4];
	cvta.to.global.u64 	%rd1, %rd6;
	cvta.to.global.u64 	%rd2, %rd5;
	cvta.to.global.u64 	%rd8, %rd7;
	mov.u32 	%r29, %ctaid.y;
	mov.u32 	%r30, %nctaid.x;
	mov.u32 	%r31, %ntid.x;
	mov.u32 	%r32, %ntid.y;
	mov.u32 	%r33, %tid.y;
	mov.u32 	%r34, %ctaid.x;
	mov.u32 	%r35, %tid.x;
	mad.lo.s32 	%r36, %r32, %r29, %r33;
	mad.lo.s32 	%r37, %r36, %r30, %r34;
	mad.lo.s32 	%r1, %r37, %r31, %r35;
	rem.s32 	%r2, %r1, %r28;
	mul.wide.s32 	%rd9, %r1, 4;
	add.s64 	%rd3, %rd8, %rd9;
	mov.b32 	%r38, 0;
	st.global.u32 	[%rd3], %r38;
	setp.lt.s32 	%p1, %r27, 1;
	@%p1 bra 	$L__BB1_12;
	sub.s32 	%r3, %r1, %r2;
	and.b32  	%r4, %r27, 7;
	setp.lt.u32 	%p2, %r27, 8;
	mov.b32 	%r94, 0;
	mov.u32 	%r97, %r94;
	@%p2 bra 	$L__BB1_4;
	and.b32  	%r97, %r27, 2147483640;
	neg.s32 	%r92, %r97;
	shl.b32 	%r7, %r28, 3;
	add.s64 	%rd4, %rd2, 16;
	mov.b32 	%r94, 0;
	mul.wide.s32 	%rd14, %r28, 4;
	mov.u32 	%r90, %r3;
	mov.u32 	%r91, %r2;
$L__BB1_3:
	.pragma "nounroll";
	mul.wide.s32 	%rd10, %r90, 4;
	add.s64 	%rd11, %rd4, %rd10;
	ld.global.u32 	%r41, [%rd11+-16];
	mul.wide.s32 	%rd12, %r91, 4;
	add.s64 	%rd13, %rd1, %rd12;
	ld.global.u32 	%r42, [%rd13];
	mad.lo.s32 	%r43, %r42, %r41, %r94;
	st.global.u32 	[%rd3], %r43;
	ld.global.u32 	%r44, [%rd11+-12];
	add.s64 	%rd15, %rd13, %rd14;
	ld.global.u32 	%r45, [%rd15];
	mad.lo.s32 	%r46, %r45, %r44, %r43;
	st.global.u32 	[%rd3], %r46;
	ld.global.u32 	%r47, [%rd11+-8];
	add.s64 	%rd16, %rd15, %rd14;
	ld.global.u32 	%r48, [%rd16];
	mad.lo.s32 	%r49, %r48, %r47, %r46;
	st.global.u32 	[%rd3], %r49;
	ld.global.u32 	%r50, [%rd11+-4];
	add.s64 	%rd17, %rd16, %rd14;
	ld.global.u32 	%r51, [%rd17];
	mad.lo.s32 	%r52, %r51, %r50, %r49;
	st.global.u32 	[%rd3], %r52;
	ld.global.u32 	%r53, [%rd11];
	add.s64 	%rd18, %rd17, %rd14;
	ld.global.u32 	%r54, [%rd18];
	mad.lo.s32 	%r55, %r54, %r53, %r52;
	st.global.u32 	[%rd3], %r55;
	ld.global.u32 	%r56, [%rd11+4];
	add.s64 	%rd19, %rd18, %rd14;
	ld.global.u32 	%r57, [%rd19];
	mad.lo.s32 	%r58, %r57, %r56, %r55;
	st.global.u32 	[%rd3], %r58;
	ld.global.u32 	%r59, [%rd11+8];
	add.s64 	%rd20, %rd19, %rd14;
	ld.global.u32 	%r60, [%rd20];
	mad.lo.s32 	%r61, %r60, %r59, %r58;
	st.global.u32 	[%rd3], %r61;
	ld.global.u32 	%r62, [%rd11+12];
	add.s64 	%rd21, %rd20, %rd14;
	ld.global.u32 	%r63, [%rd21];
	mad.lo.s32 	%r94, %r63, %r62, %r61;
	st.global.u32 	[%rd3], %r94;
	add.s32 	%r92, %r92, 8;
	add.s32 	%r91, %r91, %r7;
	add.s32 	%r90, %r90, 8;
	setp.ne.s32 	%p3, %r92, 0;
	@%p3 bra 	$L__BB1_3;
$L__BB1_4:
	setp.eq.s32 	%p4, %r4, 0;
	@%p4 bra 	$L__BB1_12;
	and.b32  	%r18, %r27, 3;
	setp.lt.u32 	%p5, %r4, 4;
	@%p5 bra 	$L__BB1_7;
	add.s32 	%r64, %r3, %r97;
	mul.wide.s32 	%rd22, %r64, 4;
	add.s64 	%rd23, %rd2, %rd22;
	ld.global.u32 	%r65, [%rd23];
	mad.lo.s32 	%r66, %r97, %r28, %r2;
	mul.wide.s32 	%rd24, %r66, 4;
	add.s64 	%rd25, %rd1, %rd24;
	ld.global.u32 	%r67, [%rd25];
	mad.lo.s32 	%r68, %r67, %r65, %r94;
	st.global.u32 	[%rd3], %r68;
	ld.global.u32 	%r69, [%rd23+4];
	mul.wide.s32 	%rd26, %r28, 4;
	add.s64 	%rd27, %rd25, %rd26;
	ld.global.u32 	%r70, [%rd27];
	mad.lo.s32 	%r71, %r70, %r69, %r68;
	st.global.u32 	[%rd3], %r71;
	ld.global.u32 	%r72, [%rd23+8];
	add.s64 	%rd28, %rd27, %rd26;
	ld.global.u32 	%r73, [%rd28];
	mad.lo.s32 	%r74, %r73, %r72, %r71;
	st.global.u32 	[%rd3], %r74;
	ld.global.u32 	%r75, [%rd23+12];
	add.s64 	%rd29, %rd28, %rd26;
	ld.global.u32 	%r76, [%rd29];
	mad.lo.s32 	%r94, %r76, %r75, %r74;
	st.global.u32 	[%rd3], %r94;
	add.s32 	%r97, %r97, 4;
$L__BB1_7:
	setp.eq.s32 	%p6, %r18, 0;
	@%p6 bra 	$L__BB1_12;
	setp.eq.s32 	%p7, %r18, 1;
	@%p7 bra 	$L__BB1_10;
	add.s32 	%r77, %r3, %r97;
	mul.wide.s32 	%rd30, %r77, 4;
	add.s64 	%rd31, %rd2, %rd30;
	ld.global.u32 	%r78, [%rd31];
	mad.lo.s32 	%r79, %r97, %r28, %r2;
	mul.wide.s32 	%rd32, %r79, 4;
	add.s64 	%rd33, %rd1, %rd32;
	ld.global.u32 	%r80, [%rd33];
	mad.lo.s32 	%r81, %r80, %r78, %r94;
	st.global.u32 	[%rd3], %r81;
	ld.global.u32 	%r82, [%rd31+4];
	mul.wide.s32 	%rd34, %r28, 4;
	add.s64 	%rd35, %rd33, %rd34;
	ld.global.u32 	%r83, [%rd35];
	mad.lo.s32 	%r94, %r83, %r82, %r81;
	st.global.u32 	[%rd3], %r94;
	add.s32 	%r97, %r97, 2;
$L__BB1_10:
	and.b32  	%r84, %r27, 1;
	setp.eq.b32 	%p8, %r84, 1;
	not.pred 	%p9, %p8;
	@%p9 bra 	$L__BB1_12;
	add.s32 	%r85, %r3, %r97;
	mul.wide.s32 	%rd36, %r85, 4;
	add.s64 	%rd37, %rd2, %rd36;
	ld.global.u32 	%r86, [%rd37];
	mad.lo.s32 	%r87, %r97, %r28, %r2;
	mul.wide.s32 	%rd38, %r87, 4;
	add.s64 	%rd39, %rd1, %rd38;
	ld.global.u32 	%r88, [%rd39];
	mad.lo.s32 	%r89, %r88, %r86, %r94;
	st.global.u32 	[%rd3], %r89;
$L__BB1_12:
	ret;

}


// ===== COMPILED SASS (sm_100) =====

	.target	sm_100

	.elftype	@"ET_EXEC"


//--------------------- .note.nv.tkinfo           --------------------------
	.section	.note.nv.tkinfo,"",@"SHT_NOTE"
	.sectionflags	@"SHF_NOTE_NV_TKINFO"
	.tkinfo
        /*0018*/ 	.word	0x00000002
        /*0030*/ 	.string	""
        /*0030*/ 	.string	"ptxas"
        /*0030*/ 	.string	"Cuda compilation tools, release 13.0, V13.0.88"
        /*0030*/ 	.string	"Build cuda_13.0.r13.0/compiler.36424714_0"
        /*0030*/ 	.string	"-arch sm_100 -m 64 "



//--------------------- .note.nv.cuinfo           --------------------------
	.section	.note.nv.cuinfo,"",@"SHT_NOTE"
	.sectionflags	@"SHF_NOTE_NV_CUINFO"
        /*0018*/ 	.short	0x0002
        /*001a*/ 	.short	0x0064
        /*001c*/ 	.short	0x0082
	.zero		2


//--------------------- .nv.info                  --------------------------
	.section	.nv.info,"",@"SHT_CUDA_INFO"
	.align	4


	//----- nvinfo : EIATTR_REGCOUNT
	.align		4
        /*0000*/ 	.byte	0x04, 0x2f
        /*0002*/ 	.short	(.L_1 - .L_0)
	.align		4
.L_0:
        /*0004*/ 	.word	index@(_Z19MatAddElementThreadPiS_S_)
        /*0008*/ 	.word	0x0000000e


	//----- nvinfo : EIATTR_FRAME_SIZE
	.align		4
.L_1:
        /*000c*/ 	.byte	0x04, 0x11
        /*000e*/ 	.short	(.L_3 - .L_2)
	.align		4
.L_2:
        /*0010*/ 	.word	index@(_Z19MatAddElementThreadPiS_S_)
        /*0014*/ 	.word	0x00000000


	//----- nvinfo : EIATTR_REGCOUNT
	.align		4
.L_3:
        /*0018*/ 	.byte	0x04, 0x2f
        /*001a*/ 	.short	(.L_5 - .L_4)
	.align		4
.L_4:
        /*001c*/ 	.word	index@(_Z19MatMulElementThreadPiS_S_ii)
        /*0020*/ 	.word	0x0000001c


	//----- nvinfo : EIATTR_FRAME_SIZE
	.align		4
.L_5:
        /*0024*/ 	.byte	0x04, 0x11
        /*0026*/ 	.short	(.L_7 - .L_6)
	.align		4
.L_6:
        /*0028*/ 	.word	index@(_Z19MatMulElementThreadPiS_S_ii)
        /*002c*/ 	.word	0x00000000


	//----- nvinfo : EIATTR_MIN_STACK_SIZE
	.align		4
.L_7:
        /*0030*/ 	.byte	0x04, 0x12
        /*0032*/ 	.short	(.L_9 - .L_8)
	.align		4
.L_8:
        /*0034*/ 	.word	index@(_Z19MatMulElementThreadPiS_S_ii)
        /*0038*/ 	.word	0x00000000


	//----- nvinfo : EIATTR_MIN_STACK_SIZE
	.align		4
.L_9:
        /*003c*/ 	.byte	0x04, 0x12
        /*003e*/ 	.short	(.L_11 - .L_10)
	.align		4
.L_10:
        /*0040*/ 	.word	index@(_Z19MatAddElementThreadPiS_S_)
        /*0044*/ 	.word	0x00000000
.L_11:


//--------------------- .nv.compat                --------------------------
	.section	.nv.compat,"",@"SHT_CUDA_COMPAT_INFO"
	.align	4
        /*0000*/ 	.byte	0x02, 0x09, 0x00, 0x00, 0x02, 0x02, 0x01, 0x00, 0x02, 0x05, 0x05, 0x00, 0x03, 0x07, 0x01, 0x01
        /*0010*/ 	.byte	0x02, 0x03, 0x00, 0x00, 0x02, 0x06, 0x01, 0x00, 0x04, 0x0b, 0x08, 0x00, 0x09, 0x00, 0x00, 0x00
        /*0020*/ 	.byte	0x00, 0x00, 0x00, 0x00


//--------------------- .nv.info._Z19MatMulElementThreadPiS_S_ii --------------------------
	.section	.nv.info._Z19MatMulElementThreadPiS_S_ii,"",@"SHT_CUDA_INFO"
	.sectionflags	@""
	.align	4


	//----- nvinfo : EIATTR_CUDA_API_VERSION
	.align		4
        /*0000*/ 	.byte	0x04, 0x37
        /*0002*/ 	.short	(.L_13 - .L_12)
.L_12:
        /*0004*/ 	.word	0x00000082


	//----- nvinfo : EIATTR_KPARAM_INFO
	.align		4
.L_13:
        /*0008*/ 	.byte	0x04, 0x17
        /*000a*/ 	.short	(.L_15 - .L_14)
.L_14:
        /*000c*/ 	.word	0x00000000
        /*0010*/ 	.short	0x0004
        /*0012*/ 	.short	0x001c
        /*0014*/ 	.byte	0x00, 0xf0, 0x11, 0x00


	//----- nvinfo : EIATTR_KPARAM_INFO
	.align		4
.L_15:
        /*0018*/ 	.byte	0x04, 0x17
        /*001a*/ 	.short	(.L_17 - .L_16)
.L_16:
        /*001c*/ 	.word	0x00000000
        /*0020*/ 	.short	0x0003
        /*0022*/ 	.short	0x0018
        /*0024*/ 	.byte	0x00, 0xf0, 0x11, 0x00


	//----- nvinfo : EIATTR_KPARAM_INFO
	.align		4
.L_17:
        /*0028*/ 	.byte	0x04, 0x17
        /*002a*/ 	.short	(.L_19 - .L_18)
.L_18:
        /*002c*/ 	.word	0x00000000
        /*0030*/ 	.short	0x0002
        /*0032*/ 	.short	0x0010
        /*0034*/ 	.byte	0x00, 0xf5, 0x21, 0x00


	//----- nvinfo : EIATTR_KPARAM_INFO
	.align		4
.L_19:
        /*0038*/ 	.byte	0x04, 0x17
        /*003a*/ 	.short	(.L_21 - .L_20)
.L_20:
        /*003c*/ 	.word	0x00000000
        /*0040*/ 	.short	0x0001
        /*0042*/ 	.short	0x0008
        /*0044*/ 	.byte	0x00, 0xf5, 0x21, 0x00


	//----- nvinfo : EIATTR_KPARAM_INFO
	.align		4
.L_21:
        /*0048*/ 	.byte	0x04, 0x17
        /*004a*/ 	.short	(.L_23 - .L_22)
.L_22:
        /*004c*/ 	.word	0x00000000
        /*0050*/ 	.short	0x0000
        /*0052*/ 	.short	0x0000
        /*0054*/ 	.byte	0x00, 0xf5, 0x21, 0x00


	//----- nvinfo : EIATTR_SPARSE_MMA_MASK
	.align		4
.L_23:
        /*0058*/ 	.byte	0x03, 0x50
        /*005a*/ 	.short	0x0000


	//----- nvinfo : EIATTR_MAXREG_COUNT
	.align		4
        /*005c*/ 	.byte	0x03, 0x1b
        /*005e*/ 	.short	0x00ff


	//----- nvinfo : EIATTR_MERCURY_ISA_VERSION
	.align		4
        /*0060*/ 	.byte	0x03, 0x5f
        /*0062*/ 	.short	0x0101


	//----- nvinfo : EIATTR_VRC_CTA_INIT_COUNT
	.align		4
        /*0064*/ 	.byte	0x02, 0x4a
	.zero		1
	.zero		1


	//----- nvinfo : EIATTR_EXIT_INSTR_OFFSETS
	.align		4
        /*0068*/ 	.byte	0x04, 0x1c
        /*006a*/ 	.short	(.L_25 - .L_24)


	//   ....[0]....
.L_24:
        /*006c*/ 	.word	0x00000250


	//   ....[1]....
        /*0070*/ 	.word	0x00000680


	//   ....[2]....
        /*0074*/ 	.word	0x00000870


	//   ....[3]....
        /*0078*/ 	.word	0x000009c0


	//   ....[4]....
        /*007c*/ 	.word	0x00000a70


	//----- nvinfo : EIATTR_CBANK_PARAM_SIZE
	.align		4
.L_25:
        /*0080*/ 	.byte	0x03, 0x19
        /*0082*/ 	.short	0x0020


	//----- nvinfo : EIATTR_PARAM_CBANK
	.align		4
        /*0084*/ 	.byte	0x04, 0x0a
        /*0086*/ 	.short	(.L_27 - .L_26)
	.align		4
.L_26:
        /*0088*/ 	.word	index@(.nv.constant0._Z19MatMulElementThreadPiS_S_ii)
        /*008c*/ 	.short	0x0380
        /*008e*/ 	.short	0x0020


	//----- nvinfo : EIATTR_SW_WAR
	.align		4
.L_27:
        /*0090*/ 	.byte	0x04, 0x36
        /*0092*/ 	.short	(.L_29 - .L_28)
.L_28:
        /*0094*/ 	.word	0x00000008
.L_29:


//--------------------- .nv.info._Z19MatAddElementThreadPiS_S_ --------------------------
	.section	.nv.info._Z19MatAddElementThreadPiS_S_,"",@"SHT_CUDA_INFO"
	.sectionflags	@""
	.align	4


	//----- nvinfo : EIATTR_CUDA_API_VERSION
	.align		4
        /*0000*/ 	.byte	0x04, 0x37
        /*0002*/ 	.short	(.L_31 - .L_30)
.L_30:
        /*0004*/ 	.word	0x00000082


	//----- nvinfo : EIATTR_KPARAM_INFO
	.align		4
.L_31:
        /*0008*/ 	.byte	0x04, 0x17
        /*000a*/ 	.short	(.L_33 - .L_32)
.L_32:
        /*000c*/ 	.word	0x00000000
        /*0010*/ 	.short	0x0002
        /*0012*/ 	.short	0x0010
        /*0014*/ 	.byte	0x00, 0xf5, 0x21, 0x00


	//----- nvinfo : EIATTR_KPARAM_INFO
	.align		4
.L_33:
        /*0018*/ 	.byte	0x04, 0x17
        /*001a*/ 	.short	(.L_35 - .L_34)
.L_34:
        /*001c*/ 	.word	0x00000000
        /*0020*/ 	.short	0x0001
        /*0022*/ 	.short	0x0008
        /*0024*/ 	.byte	0x00, 0xf5, 0x21, 0x00


	//----- nvinfo : EIATTR_KPARAM_INFO
	.align		4
.L_35:
        /*0028*/ 	.byte	0x04, 0x17
        /*002a*/ 	.short	(.L_37 - .L_36)
.L_36:
        /*002c*/ 	.word	0x00000000
        /*0030*/ 	.short	0x0000
        /*0032*/ 	.short	0x0000
        /*0034*/ 	.byte	0x00, 0xf5, 0x21, 0x00


	//----- nvinfo : EIATTR_SPARSE_MMA_MASK
	.align		4
.L_37:
        /*0038*/ 	.byte	0x03, 0x50
        /*003a*/ 	.short	0x0000


	//----- nvinfo : EIATTR_MAXREG_COUNT
	.align		4
        /*003c*/ 	.byte	0x03, 0x1b
        /*003e*/ 	.short	0x00ff


	//----- nvinfo : EIATTR_MERCURY_ISA_VERSION
	.align		4
        /*0040*/ 	.byte	0x03, 0x5f
        /*0042*/ 	.short	0x0101


	//----- nvinfo : EIATTR_VRC_CTA_INIT_COUNT
	.align		4
        /*0044*/ 	.byte	0x02, 0x4a
	.zero		1
	.zero		1


	//----- nvinfo : EIATTR_EXIT_INSTR_OFFSETS
	.align		4
        /*0048*/ 	.byte	0x04, 0x1c
        /*004a*/ 	.short	(.L_39 - .L_38)


	//   ....[0]....
.L_38:
        /*004c*/ 	.word	0x00000160


	//----- nvinfo : EIATTR_CBANK_PARAM_SIZE
	.align		4
.L_39:
        /*0050*/ 	.byte	0x03, 0x19
        /*0052*/ 	.short	0x0018


	//----- nvinfo : EIATTR_PARAM_CBANK
	.align		4
        /*0054*/ 	.byte	0x04, 0x0a
        /*0056*/ 	.short	(.L_41 - .L_40)
	.align		4
.L_40:
        /*0058*/ 	.word	index@(.nv.constant0._Z19MatAddElementThreadPiS_S_)
        /*005c*/ 	.short	0x0380
        /*005e*/ 	.short	0x0018


	//----- nvinfo : EIATTR_SW_WAR
	.align		4
.L_41:
        /*0060*/ 	.byte	0x04, 0x36
        /*0062*/ 	.short	(.L_43 - .L_42)
.L_42:
        /*0064*/ 	.word	0x00000008
.L_43:


//--------------------- .nv.callgraph             --------------------------
	.section	.nv.callgraph,"",@"SHT_CUDA_CALLGRAPH"
	.align	4
	.sectionentsize	8
	.align		4
        /*0000*/ 	.word	0x00000000
	.align		4
        /*0004*/ 	.word	0xffffffff
	.align		4
        /*0008*/ 	.word	0x00000000
	.align		4
        /*000c*/ 	.word	0xfffffffe
	.align		4
        /*0010*/ 	.word	0x00000000
	.align		4
        /*0014*/ 	.word	0xfffffffd
	.align		4
        /*0018*/ 	.word	0x00000000
	.align		4
        /*001c*/ 	.word	0xfffffffc


//--------------------- .text._Z19MatMulElementThreadPiS_S_ii --------------------------
	.section	.text._Z19MatMulElementThreadPiS_S_ii,"ax",@progbits
	.align	128
        .global         _Z19MatMulElementThreadPiS_S_ii
        .type           _Z19MatMulElementThreadPiS_S_ii,@function
        .size           _Z19MatMulElementThreadPiS_S_ii,(.L_x_6 - _Z19MatMulElementThreadPiS_S_ii)
        .other          _Z19MatMulElementThreadPiS_S_ii,@"STO_CUDA_ENTRY STV_DEFAULT"
_Z19MatMulElementThreadPiS_S_ii:
.text._Z19MatMulElementThreadPiS_S_ii:
[----:B------:R-:W-:Y:S08]  /*0000*/  LDC R1, c[0x0][0x37c] ;  /* 0x0000df00ff017b82 */ /* 0x000ff00000000800 */
[----:B------:R-:W0:Y:S01]  /*0010*/  LDC R7, c[0x0][0x39c] ;  /* 0x0000e700ff077b82 */ /* 0x000e220000000800 */
[----:B------:R-:W1:Y:S01]  /*0020*/  S2R R5, SR_TID.Y ;  /* 0x0000000000057919 */ /* 0x000e620000002200 */
[----:B------:R-:W2:Y:S01]  /*0030*/  LDCU UR5, c[0x0][0x370] ;  /* 0x00006e00ff0577ac */ /* 0x000ea20008000800 */
[----:B------:R-:W2:Y:S01]  /*0040*/  S2R R9, SR_CTAID.X ;  /* 0x0000000000097919 */ /* 0x000ea20000002500 */
[----:B------:R-:W3:Y:S04]  /*0050*/  LDCU UR6, c[0x0][0x360] ;  /* 0x00006c00ff0677ac */ /* 0x000ee80008000800 */
[----:B------:R-:W1:Y:S01]  /*0060*/  S2UR UR4, SR_CTAID.Y ;  /* 0x00000000000479c3 */ /* 0x000e620000002600 */
[----:B------:R-:W3:Y:S07]  /*0070*/  S2R R11, SR_TID.X ;  /* 0x00000000000b7919 */ /* 0x000eee0000002100 */
[----:B------:R-:W1:Y:S01]  /*0080*/  LDC R0, c[0x0][0x364] ;  /* 0x0000d900ff007b82 */ /* 0x000e620000000800 */
[----:B0-----:R-:W-:-:S07]  /*0090*/  IABS R13, R7 ;  /* 0x00000007000d7213 */ /* 0x001fce0000000000 */
[----:B------:R-:W0:Y:S01]  /*00a0*/  LDC R6, c[0x0][0x398] ;  /* 0x0000e600ff067b82 */ /* 0x000e220000000800 */
[----:B------:R-:W4:Y:S01]  /*00b0*/  I2F.RP R4, R13 ;  /* 0x0000000d00047306 */ /* 0x000f220000209400 */
[----:B-1----:R-:W-:-:S07]  /*00c0*/  IMAD R0, R0, UR4, R5 ;  /* 0x0000000400007c24 */ /* 0x002fce000f8e0205 */
[----:B----4-:R-:W1:Y:S01]  /*00d0*/  MUFU.RCP R4, R4 ;  /* 0x0000000400047308 */ /* 0x010e620000001000 */
[----:B--2---:R-:W-:-:S04]  /*00e0*/  IMAD R0, R0, UR5, R9 ;  /* 0x0000000500007c24 */ /* 0x004fc8000f8e0209 */
[----:B---3--:R-:W-:Y:S01]  /*00f0*/  IMAD R9, R0, UR6, R11 ;  /* 0x0000000600097c24 */ /* 0x008fe2000f8e020b */
[----:B------:R-:W2:Y:S01]  /*0100*/  LDCU.64 UR6, c[0x0][0x358] ;  /* 0x00006b00ff0677ac */ /* 0x000ea20008000a00 */
[----:B0-----:R-:W-:-:S03]  /*0110*/  ISETP.GE.AND P2, PT, R6, 0x1, PT ;  /* 0x000000010600780c */ /* 0x001fc60003f46270 */
[----:B------:R-:W-:Y:S02]  /*0120*/  IABS R0, R9 ;  /* 0x0000000900007213 */ /* 0x000fe40000000000 */
[----:B------:R-:W-:Y:S02]  /*0130*/  ISETP.GE.AND P1, PT, R9, RZ, PT ;  /* 0x000000ff0900720c */ /* 0x000fe40003f26270 */
[----:B-1----:R-:W-:-:S04]  /*0140*/  IADD3 R2, PT, PT, R4, 0xffffffe, RZ ;  /* 0x0ffffffe04027810 */ /* 0x002fc80007ffe0ff */
[----:B------:R0:W1:Y:S02]  /*0150*/  F2I.FTZ.U32.TRUNC.NTZ R3, R2 ;  /* 0x0000000200037305 */ /* 0x000064000021f000 */
[----:B0-----:R-:W-:Y:S01]  /*0160*/  HFMA2 R2, -RZ, RZ, 0, 0 ;  /* 0x00000000ff027431 */ /* 0x001fe200000001ff */
[----:B-1----:R-:W-:-:S05]  /*0170*/  IADD3 R4, PT, PT, RZ, -R3, RZ ;  /* 0x80000003ff047210 */ /* 0x002fca0007ffe0ff */
[----:B------:R-:W-:-:S04]  /*0180*/  IMAD R5, R4, R13, RZ ;  /* 0x0000000d04057224 */ /* 0x000fc800078e02ff */
[----:B------:R-:W-:-:S06]  /*0190*/  IMAD.HI.U32 R3, R3, R5, R2 ;  /* 0x0000000503037227 */ /* 0x000fcc00078e0002 */
[----:B------:R-:W-:-:S05]  /*01a0*/  IMAD.HI.U32 R3, R3, R0, RZ ;  /* 0x0000000003037227 */ /* 0x000fca00078e00ff */
[----:B------:R-:W-:-:S05]  /*01b0*/  IADD3 R3, PT, PT, -R3, RZ, RZ ;  /* 0x000000ff03037210 */ /* 0x000fca0007ffe1ff */
[C---:B------:R-:W-:Y:S02]  /*01c0*/  IMAD R0, R13.reuse, R3, R0 ;  /* 0x000000030d007224 */ /* 0x040fe400078e0200 */
[----:B------:R-:W0:Y:S03]  /*01d0*/  LDC.64 R2, c[0x0][0x390] ;  /* 0x0000e400ff027b82 */ /* 0x000e260000000a00 */
[----:B------:R-:W-:-:S13]  /*01e0*/  ISETP.GT.U32.AND P0, PT, R13, R0, PT ;  /* 0x000000000d00720c */ /* 0x000fda0003f04070 */
[----:B------:R-:W-:-:S04]  /*01f0*/  @!P0 IADD3 R0, PT, PT, R0, -R13, RZ ;  /* 0x8000000d00008210 */ /* 0x000fc80007ffe0ff */
[----:B------:R-:W-:Y:S01]  /*0200*/  ISETP.GT.U32.AND P0, PT, R13, R0, PT ;  /* 0x000000000d00720c */ /* 0x000fe20003f04070 */
[----:B0-----:R-:W-:-:S05]  /*0210*/  IMAD.WIDE R2, R9, 0x4, R2 ;  /* 0x0000000409027825 */ /* 0x001fca00078e0202 */
[----:B--2---:R0:W-:Y:S07]  /*0220*/  STG.E desc[UR6][R2.64], RZ ;  /* 0x000000ff02007986 */ /* 0x0041ee000c101906 */
[----:B------:R-:W-:Y:S02]  /*0230*/  @!P0 IADD3 R0, PT, PT, R0, -R13, RZ ;  /* 0x8000000d00008210 */ /* 0x000fe40007ffe0ff */
[----:B------:R-:W-:Y:S01]  /*0240*/  ISETP.NE.AND P0, PT, R7, RZ, PT ;  /* 0x000000ff0700720c */ /* 0x000fe20003f05270 */
[----:B------:R-:W-:-:S12]  /*0250*/  @!P2 EXIT ;  /* 0x000000000000a94d */ /* 0x000fd80003800000 */
[----:B------:R-:W-:Y:S02]  /*0260*/  ISETP.GE.U32.AND P2, PT, R6, 0x8, PT ;  /* 0x000000080600780c */ /* 0x000fe40003f46070 */
[----:B------:R-:W-:Y:S02]  /*0270*/  @!P1 IADD3 R0, PT, PT, -R0, RZ, RZ ;  /* 0x000000ff00009210 */ /* 0x000fe40007ffe1ff */
[----:B------:R-:W-:Y:S02]  /*0280*/  LOP3.LUT R20, R6, 0x7, RZ, 0xc0, !PT ;  /* 0x0000000706147812 */ /* 0x000fe400078ec0ff */
[----:B------:R-:W-:Y:S02]  /*0290*/  @!P0 LOP3.LUT R0, RZ, R7, RZ, 0x33, !PT ;  /* 0x00000007ff008212 */ /* 0x000fe400078e33ff */
[----:B------:R-:W-:Y:S02]  /*02a0*/  ISETP.NE.AND P1, PT, R20, RZ, PT ;  /* 0x000000ff1400720c */ /* 0x000fe40003f25270 */
[----:B------:R-:W-:-:S02]  /*02b0*/  MOV R13, RZ ;  /* 0x000000ff000d7202 */ /* 0x000fc40000000f00 */
[----:B------:R-:W-:Y:S02]  /*02c0*/  MOV R8, RZ ;  /* 0x000000ff00087202 */ /* 0x000fe40000000f00 */
[----:B------:R-:W-:Y:S01]  /*02d0*/  IADD3 R9, PT, PT, R9, -R0, RZ ;  /* 0x8000000009097210 */ /* 0x000fe20007ffe0ff */
[----:B------:R-:W-:Y:S06]  /*02e0*/  @!P2 BRA `(.L_x_0) ;  /* 0x0000000000e4a947 */ /* 0x000fec0003800000 */
[----:B------:R-:W1:Y:S01]  /*02f0*/  LDCU.64 UR4, c[0x0][0x380] ;  /* 0x00007000ff0477ac */ /* 0x000e620008000a00 */
[----:B------:R-:W-:Y:S02]  /*0300*/  LOP3.LUT R8, R6, 0x7ffffff8, RZ, 0xc0, !PT ;  /* 0x7ffffff806087812 */ /* 0x000fe400078ec0ff */
[----:B------:R-:W-:Y:S02]  /*0310*/  MOV R13, RZ ;  /* 0x000000ff000d7202 */ /* 0x000fe40000000f00 */
[----:B------:R-:W-:Y:S02]  /*0320*/  MOV R11, R9 ;  /* 0x00000009000b7202 */ /* 0x000fe40000000f00 */
[----:B------:R-:W-:Y:S02]  /*0330*/  MOV R12, R0 ;  /* 0x00000000000c7202 */ /* 0x000fe40000000f00 */
[----:B------:R-:W-:Y:S01]  /*0340*/  IADD3 R10, PT, PT, -R8, RZ, RZ ;  /* 0x000000ff080a7210 */ /* 0x000fe20007ffe1ff */
[----:B-1----:R-:W-:-:S04]  /*0350*/  UIADD3 UR4, UP0, UPT, UR4, 0x10, URZ ;  /* 0x0000001004047890 */ /* 0x002fc8000ff1e0ff */
[----:B------:R-:W-:-:S12]  /*0360*/  UIADD3.X UR5, UPT, UPT, URZ, UR5, URZ, UP0, !UPT ;  /* 0x00000005ff057290 */ /* 0x000fd800087fe4ff */
.L_x_1:
[----:B------:R-:W1:Y:S01]  /*0370*/  LDC.64 R14, c[0x0][0x388] ;  /* 0x0000e200ff0e7b82 */ /* 0x000e620000000a00 */
[----:B------:R-:W-:Y:S02]  /*0380*/  MOV R4, UR4 ;  /* 0x0000000400047c02 */ /* 0x000fe40008000f00 */
[----:B------:R-:W-:-:S03]  /*0390*/  MOV R5, UR5 ;  /* 0x0000000500057c02 */ /* 0x000fc60008000f00 */
[----:B------:R-:W-:-:S05]  /*03a0*/  IMAD.WIDE R4, R11, 0x4, R4 ;  /* 0x000000040b047825 */ /* 0x000fca00078e0204 */
[----:B--2---:R-:W2:Y:S01]  /*03b0*/  LDG.E R16, desc[UR6][R4.64+-0x10] ;  /* 0xfffff00604107981 */ /* 0x004ea2000c1e1900 */
[----:B-1----:R-:W-:-:S05]  /*03c0*/  IMAD.WIDE R14, R12, 0x4, R14 ;  /* 0x000000040c0e7825 */ /* 0x002fca00078e020e */
[----:B------:R-:W2:Y:S02]  /*03d0*/  LDG.E R17, desc[UR6][R14.64] ;  /* 0x000000060e117981 */ /* 0x000ea4000c1e1900 */
[----:B--2---:R-:W-:Y:S02]  /*03e0*/  IMAD R13, R16, R17, R13 ;  /* 0x00000011100d7224 */ /* 0x004fe400078e020d */
[----:B------:R-:W-:-:S03]  /*03f0*/  IMAD.WIDE R16, R7, 0x4, R14 ;  /* 0x0000000407107825 */ /* 0x000fc600078e020e */
[----:B------:R1:W-:Y:S04]  /*0400*/  STG.E desc[UR6][R2.64], R13 ;  /* 0x0000000d02007986 */ /* 0x0003e8000c101906 */
[----:B------:R-:W2:Y:S04]  /*0410*/  LDG.E R18, desc[UR6][R4.64+-0xc] ;  /* 0xfffff40604127981 */ /* 0x000ea8000c1e1900 */
[----:B------:R-:W2:Y:S02]  /*0420*/  LDG.E R19, desc[UR6][R16.64] ;  /* 0x0000000610137981 */ /* 0x000ea4000c1e1900 */
[----:B--2---:R-:W-:-:S02]  /*0430*/  IMAD R21, R18, R19, R13 ;  /* 0x0000001312157224 */ /* 0x004fc400078e020d */
[----:B------:R-:W-:-:S03]  /*0440*/  IMAD.WIDE R18, R7, 0x4, R16 ;  /* 0x0000000407127825 */ /* 0x000fc600078e0210 */
[----:B------:R2:W-:Y:S04]  /*0450*/  STG.E desc[UR6][R2.64], R21 ;  /* 0x0000001502007986 */ /* 0x0005e8000c101906 */
[----:B------:R-:W3:Y:S04]  /*0460*/  LDG.E R22, desc[UR6][R4.64+-0x8] ;  /* 0xfffff80604167981 */ /* 0x000ee8000c1e1900 */
[----:B------:R-:W3:Y:S02]  /*0470*/  LDG.E R14, desc[UR6][R18.64] ;  /* 0x00000006120e7981 */ /* 0x000ee4000c1e1900 */
[----:B---3--:R-:W-:-:S02]  /*0480*/  IMAD R23, R22, R14, R21 ;  /* 0x0000000e16177224 */ /* 0x008fc400078e0215 */
[----:B------:R-:W-:-:S03]  /*0490*/  IMAD.WIDE R14, R7, 0x4, R18 ;  /* 0x00000004070e7825 */ /* 0x000fc600078e0212 */
[----:B------:R3:W-:Y:S04]  /*04a0*/  STG.E desc[UR6][R2.64], R23 ;  /* 0x0000001702007986 */ /* 0x0007e8000c101906 */
[----:B------:R-:W4:Y:S04]  /*04b0*/  LDG.E R22, desc[UR6][R4.64+-0x4] ;  /* 0xfffffc0604167981 */ /* 0x000f28000c1e1900 */
[----:B-1----:R-:W4:Y:S01]  /*04c0*/  LDG.E R13, desc[UR6][R14.64] ;  /* 0x000000060e0d7981 */ /* 0x002f22000c1e1900 */
[----:B------:R-:W-:-:S04]  /*04d0*/  IMAD.WIDE R16, R7, 0x4, R14 ;  /* 0x0000000407107825 */ /* 0x000fc800078e020e */
[----:B----4-:R-:W-:-:S05]  /*04e0*/  IMAD R13, R22, R13, R23 ;  /* 0x0000000d160d7224 */ /* 0x010fca00078e0217 */
[----:B------:R1:W-:Y:S04]  /*04f0*/  STG.E desc[UR6][R2.64], R13 ;  /* 0x0000000d02007986 */ /* 0x0003e8000c101906 */
[----:B------:R-:W4:Y:S04]  /*0500*/  LDG.E R22, desc[UR6][R4.64] ;  /* 0x0000000604167981 */ /* 0x000f28000c1e1900 */
[----:B--2---:R-:W4:Y:S01]  /*0510*/  LDG.E R21, desc[UR6][R16.64] ;  /* 0x0000000610157981 */ /* 0x004f22000c1e1900 */
[----:B------:R-:W-:-:S04]  /*0520*/  IMAD.WIDE R18, R7, 0x4, R16 ;  /* 0x0000000407127825 */ /* 0x000fc800078e0210 */
[----:B----4-:R-:W-:-:S05]  /*0530*/  IMAD R21, R22, R21, R13 ;  /* 0x0000001516157224 */ /* 0x010fca00078e020d */
[----:B------:R2:W-:Y:S04]  /*0540*/  STG.E desc[UR6][R2.64], R21 ;  /* 0x0000001502007986 */ /* 0x0005e8000c101906 */
[----:B------:R-:W4:Y:S04]  /*0550*/  LDG.E R22, desc[UR6][R4.64+0x4] ;  /* 0x0000040604167981 */ /* 0x000f28000c1e1900 */
[----:B---3--:R-:W4:Y:S01]  /*0560*/  LDG.E R23, desc[UR6][R18.64] ;  /* 0x0000000612177981 */ /* 0x008f22000c1e1900 */
[----:B------:R-:W-:-:S04]  /*0570*/  IMAD.WIDE R14, R7, 0x4, R18 ;  /* 0x00000004070e7825 */ /* 0x000fc800078e0212 */
[----:B----4-:R-:W-:-:S05]  /*0580*/  IMAD R23, R22, R23, R21 ;  /* 0x0000001716177224 */ /* 0x010fca00078e0215 */
[----:B------:R2:W-:Y:S04]  /*0590*/  STG.E desc[UR6][R2.64], R23 ;  /* 0x0000001702007986 */ /* 0x0005e8000c101906 */
[----:B------:R-:W3:Y:S04]  /*05a0*/  LDG.E R22, desc[UR6][R4.64+0x8] ;  /* 0x0000080604167981 */ /* 0x000ee8000c1e1900 */
[----:B-1----:R-:W3:Y:S01]  /*05b0*/  LDG.E R13, desc[UR6][R14.64] ;  /* 0x000000060e0d7981 */ /* 0x002ee2000c1e1900 */
[----:B------:R-:W-:Y:S01]  /*05c0*/  IMAD.WIDE R16, R7, 0x4, R14 ;  /* 0x0000000407107825 */ /* 0x000fe200078e020e */
[----:B------:R-:W-:-:S03]  /*05d0*/  IADD3 R10, PT, PT, R10, 0x8, RZ ;  /* 0x000000080a0a7810 */ /* 0x000fc60007ffe0ff */
[----:B---3--:R-:W-:-:S05]  /*05e0*/  IMAD R25, R22, R13, R23 ;  /* 0x0000000d16197224 */ /* 0x008fca00078e0217 */
[----:B------:R2:W-:Y:S04]  /*05f0*/  STG.E desc[UR6][R2.64], R25 ;  /* 0x0000001902007986 */ /* 0x0005e8000c101906 */
[----:B------:R-:W3:Y:S04]  /*0600*/  LDG.E R22, desc[UR6][R4.64+0xc] ;  /* 0x00000c0604167981 */ /* 0x000ee8000c1e1900 */
[----:B------:R-:W3:Y:S01]  /*0610*/  LDG.E R16, desc[UR6][R16.64] ;  /* 0x0000000610107981 */ /* 0x000ee2000c1e1900 */
[----:B------:R-:W-:Y:S02]  /*0620*/  ISETP.NE.AND P0, PT, R10, RZ, PT ;  /* 0x000000ff0a00720c */ /* 0x000fe40003f05270 */
[----:B------:R-:W-:-:S02]  /*0630*/  LEA R12, R7, R12, 0x3 ;  /* 0x0000000c070c7211 */ /* 0x000fc400078e18ff */
[----:B------:R-:W-:Y:S01]  /*0640*/  IADD3 R11, PT, PT, R11, 0x8, RZ ;  /* 0x000000080b0b7810 */ /* 0x000fe20007ffe0ff */
[----:B---3--:R-:W-:-:S05]  /*0650*/  IMAD R13, R22, R16, R25 ;  /* 0x00000010160d7224 */ /* 0x008fca00078e0219 */
[----:B------:R2:W-:Y:S03]  /*0660*/  STG.E desc[UR6][R2.64], R13 ;  /* 0x0000000d02007986 */ /* 0x0005e6000c101906 */
[----:B------:R-:W-:Y:S05]  /*0670*/  @P0 BRA `(.L_x_1) ;  /* 0xfffffffc003c0947 */ /* 0x000fea000383ffff */
.L_x_0:
[----:B------:R-:W-:Y:S05]  /*0680*/  @!P1 EXIT ;  /* 0x000000000000994d */ /* 0x000fea0003800000 */
[----:B------:R-:W-:Y:S02]  /*0690*/  ISETP.GE.U32.AND P0, PT, R20, 0x4, PT ;  /* 0x000000041400780c */ /* 0x000fe40003f06070 */
[----:B------:R-:W-:-:S04]  /*06a0*/  LOP3.LUT R16, R6, 0x3, RZ, 0xc0, !PT ;  /* 0x0000000306107812 */ /* 0x000fc800078ec0ff */
[----:B------:R-:W-:-:S07]  /*06b0*/  ISETP.NE.AND P1, PT, R16, RZ, PT ;  /* 0x000000ff1000720c */ /* 0x000fce0003f25270 */
[----:B------:R-:W-:Y:S06]  /*06c0*/  @!P0 BRA `(.L_x_2) ;  /* 0x0000000000688947 */ /* 0x000fec0003800000 */
[----:B------:R-:W1:Y:S01]  /*06d0*/  LDC.64 R4, c[0x0][0x380] ;  /* 0x0000e000ff047b82 */ /* 0x000e620000000a00 */
[----:B------:R-:W-:Y:S01]  /*06e0*/  IADD3 R15, PT, PT, R9, R8, RZ ;  /* 0x00000008090f7210 */ /* 0x000fe20007ffe0ff */
[----:B------:R-:W-:-:S06]  /*06f0*/  IMAD R17, R8, R7, R0 ;  /* 0x0000000708117224 */ /* 0x000fcc00078e0200 */
[----:B------:R-:W3:Y:S01]  /*0700*/  LDC.64 R10, c[0x0][0x388] ;  /* 0x0000e200ff0a7b82 */ /* 0x000ee20000000a00 */
[----:B-1----:R-:W-:-:S05]  /*0710*/  IMAD.WIDE R4, R15, 0x4, R4 ;  /* 0x000000040f047825 */ /* 0x002fca00078e0204 */
[----:B------:R-:W4:Y:S01]  /*0720*/  LDG.E R12, desc[UR6][R4.64] ;  /* 0x00000006040c7981 */ /* 0x000f22000c1e1900 */
[----:B---3--:R-:W-:-:S05]  /*0730*/  IMAD.WIDE R10, R17, 0x4, R10 ;  /* 0x00000004110a7825 */ /* 0x008fca00078e020a */
[----:B------:R-:W4:Y:S02]  /*0740*/  LDG.E R14, desc[UR6][R10.64] ;  /* 0x000000060a0e7981 */ /* 0x000f24000c1e1900 */
[----:B----4-:R-:W-:Y:S02]  /*0750*/  IMAD R17, R12, R14, R13 ;  /* 0x0000000e0c117224 */ /* 0x010fe400078e020d */
[----:B--2---:R-:W-:-:S03]  /*0760*/  IMAD.WIDE R12, R7, 0x4, R10 ;  /* 0x00000004070c7825 */ /* 0x004fc600078e020a */
[----:B------:R1:W-:Y:S04]  /*0770*/  STG.E desc[UR6][R2.64], R17 ;  /* 0x0000001102007986 */ /* 0x0003e8000c101906 */
[----:B------:R-:W2:Y:S04]  /*0780*/  LDG.E R14, desc[UR6][R4.64+0x4] ;  /* 0x00000406040e7981 */ /* 0x000ea8000c1e1900 */
[----:B------:R-:W2:Y:S02]  /*0790*/  LDG.E R15, desc[UR6][R12.64] ;  /* 0x000000060c0f7981 */ /* 0x000ea4000c1e1900 */
[----:B--2---:R-:W-:-:S02]  /*07a0*/  IMAD R19, R14, R15, R17 ;  /* 0x0000000f0e137224 */ /* 0x004fc400078e0211 */
[----:B------:R-:W-:-:S03]  /*07b0*/  IMAD.WIDE R14, R7, 0x4, R12 ;  /* 0x00000004070e7825 */ /* 0x000fc600078e020c */
[----:B------:R1:W-:Y:S04]  /*07c0*/  STG.E desc[UR6][R2.64], R19 ;  /* 0x0000001302007986 */ /* 0x0003e8000c101906 */
[----:B------:R-:W2:Y:S04]  /*07d0*/  LDG.E R18, desc[UR6][R4.64+0x8] ;  /* 0x0000080604127981 */ /* 0x000ea8000c1e1900 */
[----:B------:R-:W2:Y:S01]  /*07e0*/  LDG.E R20, desc[UR6][R14.64] ;  /* 0x000000060e147981 */ /* 0x000ea2000c1e1900 */
[----:B------:R-:W-:-:S04]  /*07f0*/  IMAD.WIDE R10, R7, 0x4, R14 ;  /* 0x00000004070a7825 */ /* 0x000fc800078e020e */
[----:B--2---:R-:W-:-:S05]  /*0800*/  IMAD R21, R18, R20, R19 ;  /* 0x0000001412157224 */ /* 0x004fca00078e0213 */
[----:B------:R1:W-:Y:S04]  /*0810*/  STG.E desc[UR6][R2.64], R21 ;  /* 0x0000001502007986 */ /* 0x0003e8000c101906 */
[----:B------:R-:W2:Y:S04]  /*0820*/  LDG.E R18, desc[UR6][R4.64+0xc] ;  /* 0x00000c0604127981 */ /* 0x000ea8000c1e1900 */
[----:B------:R-:W2:Y:S01]  /*0830*/  LDG.E R10, desc[UR6][R10.64] ;  /* 0x000000060a0a7981 */ /* 0x000ea2000c1e1900 */
[----:B------:R-:W-:Y:S01]  /*0840*/  IADD3 R8, PT, PT, R8, 0x4, RZ ;  /* 0x0000000408087810 */ /* 0x000fe20007ffe0ff */
[----:B--2---:R-:W-:-:S05]  /*0850*/  IMAD R13, R18, R10, R21 ;  /* 0x0000000a120d7224 */ /* 0x004fca00078e0215 */
[----:B------:R1:W-:Y:S02]  /*0860*/  STG.E desc[UR6][R2.64], R13 ;  /* 0x0000000d02007986 */ /* 0x0003e4000c101906 */
.L_x_2:
[----:B------:R-:W-:Y:S05]  /*0870*/  @!P1 EXIT ;  /* 0x000000000000994d */ /* 0x000fea0003800000 */
[----:B------:R-:W-:Y:S02]  /*0880*/  ISETP.NE.AND P0, PT, R16, 0x1, PT ;  /* 0x000000011000780c */ /* 0x000fe40003f05270 */
[----:B------:R-:W-:-:S04]  /*0890*/  LOP3.LUT R6, R6, 0x1, RZ, 0xc0, !PT ;  /* 0x0000000106067812 */ /* 0x000fc800078ec0ff */
[----:B------:R-:W-:-:S07]  /*08a0*/  ISETP.NE.U32.AND P1, PT, R6, 0x1, PT ;  /* 0x000000010600780c */ /* 0x000fce0003f25070 */
[----:B------:R-:W-:Y:S06]  /*08b0*/  @!P0 BRA `(.L_x_3) ;  /* 0x0000000000408947 */ /* 0x000fec0003800000 */
[----:B------:R-:W3:Y:S01]  /*08c0*/  LDC.64 R4, c[0x0][0x380] ;  /* 0x0000e000ff047b82 */ /* 0x000ee20000000a00 */
[----:B------:R-:W-:Y:S01]  /*08d0*/  IADD3 R15, PT, PT, R9, R8, RZ ;  /* 0x00000008090f7210 */ /* 0x000fe20007ffe0ff */
[----:B-1----:R-:W-:-:S06]  /*08e0*/  IMAD R17, R8, R7, R0 ;  /* 0x0000000708117224 */ /* 0x002fcc00078e0200 */
[----:B------:R-:W1:Y:S01]  /*08f0*/  LDC.64 R10, c[0x0][0x388] ;  /* 0x0000e200ff0a7b82 */ /* 0x000e620000000a00 */
[----:B---3--:R-:W-:-:S05]  /*0900*/  IMAD.WIDE R4, R15, 0x4, R4 ;  /* 0x000000040f047825 */ /* 0x008fca00078e0204 */
[----:B------:R-:W3:Y:S01]  /*0910*/  LDG.E R6, desc[UR6][R4.64] ;  /* 0x0000000604067981 */ /* 0x000ee2000c1e1900 */
[----:B-1----:R-:W-:-:S05]  /*0920*/  IMAD.WIDE R10, R17, 0x4, R10 ;  /* 0x00000004110a7825 */ /* 0x002fca00078e020a */
[----:B------:R-:W3:Y:S01]  /*0930*/  LDG.E R12, desc[UR6][R10.64] ;  /* 0x000000060a0c7981 */ /* 0x000ee2000c1e1900 */
[----:B------:R-:W-:-:S04]  /*0940*/  IMAD.WIDE R14, R7, 0x4, R10 ;  /* 0x00000004070e7825 */ /* 0x000fc800078e020a */
[----:B---3--:R-:W-:-:S05]  /*0950*/  IMAD R17, R6, R12, R13 ;  /* 0x0000000c06117224 */ /* 0x008fca00078e020d */
[----:B------:R3:W-:Y:S04]  /*0960*/  STG.E desc[UR6][R2.64], R17 ;  /* 0x0000001102007986 */ /* 0x0007e8000c101906 */
[----:B------:R-:W2:Y:S04]  /*0970*/  LDG.E R6, desc[UR6][R4.64+0x4] ;  /* 0x0000040604067981 */ /* 0x000ea8000c1e1900 */
[----:B------:R-:W2:Y:S01]  /*0980*/  LDG.E R14, desc[UR6][R14.64] ;  /* 0x000000060e0e7981 */ /* 0x000ea2000c1e1900 */
[----:B------:R-:W-:Y:S01]  /*0990*/  IADD3 R8, PT, PT, R8, 0x2, RZ ;  /* 0x0000000208087810 */ /* 0x000fe20007ffe0ff */
[----:B--2---:R-:W-:-:S05]  /*09a0*/  IMAD R13, R6, R14, R17 ;  /* 0x0000000e060d7224 */ /* 0x004fca00078e0211 */
[----:B------:R3:W-:Y:S02]  /*09b0*/  STG.E desc[UR6][R2.64], R13 ;  /* 0x0000000d02007986 */ /* 0x0007e4000c101906 */
.L_x_3:
[----:B------:R-:W-:Y:S05]  /*09c0*/  @P1 EXIT ;  /* 0x000000000000194d */ /* 0x000fea0003800000 */
[----:B------:R-:W4:Y:S01]  /*09d0*/  LDC.64 R4, c[0x0][0x380] ;  /* 0x0000e000ff047b82 */ /* 0x000f220000000a00 */
[----:B------:R-:W-:Y:S01]  /*09e0*/  IADD3 R9, PT, PT, R9, R8, RZ ;  /* 0x0000000809097210 */ /* 0x000fe20007ffe0ff */
[----:B------:R-:W-:-:S06]  /*09f0*/  IMAD R7, R8, R7, R0 ;  /* 0x0000000708077224 */ /* 0x000fcc00078e0200 */
[----:B------:R-:W5:Y:S01]  /*0a00*/  LDC.64 R10, c[0x0][0x388] ;  /* 0x0000e200ff0a7b82 */ /* 0x000f620000000a00 */
[----:B----4-:R-:W-:-:S06]  /*0a10*/  IMAD.WIDE R4, R9, 0x4, R4 ;  /* 0x0000000409047825 */ /* 0x010fcc00078e0204 */
[----:B------:R-:W1:Y:S01]  /*0a20*/  LDG.E R4, desc[UR6][R4.64] ;  /* 0x0000000604047981 */ /* 0x000e62000c1e1900 */
[----:B-----5:R-:W-:-:S06]  /*0a30*/  IMAD.WIDE R6, R7, 0x4, R10 ;  /* 0x0000000407067825 */ /* 0x020fcc00078e020a */
[----:B------:R-:W1:Y:S02]  /*0a40*/  LDG.E R6, desc[UR6][R6.64] ;  /* 0x0000000606067981 */ /* 0x000e64000c1e1900 */
[----:B-123--:R-:W-:-:S05]  /*0a50*/  IMAD R13, R4, R6, R13 ;  /* 0x00000006040d7224 */ /* 0x00efca00078e020d */
[----:B------:R-:W-:Y:S01]  /*0a60*/  STG.E desc[UR6][R2.64], R13 ;  /* 0x0000000d02007986 */ /* 0x000fe2000c101906 */
[----:B------:R-:W-:Y:S05]  /*0a70*/  EXIT ;  /* 0x000000000000794d */ /* 0x000fea0003800000 */
.L_x_4:
[----:B------:R-:W-:-:S00]  /*0a80*/  BRA `(.L_x_4) ;  /* 0xfffffffc00fc7947 */ /* 0x000fc0000383ffff */
[----:B------:R-:W-:-:S00]  /*0a90*/  NOP ;  /* 0x0000000000007918 */ /* 0x000fc00000000000 */
        /* <DEDUP_REMOVED lines=14> */
.L_x_6:


//--------------------- .text._Z19MatAddElementThreadPiS_S_ --------------------------
	.section	.text._Z19MatAddElementThreadPiS_S_,"ax",@progbits
	.align	128
        .global         _Z19MatAddElementThreadPiS_S_
        .type           _Z19MatAddElementThreadPiS_S_,@function
        .size           _Z19MatAddElementThreadPiS_S_,(.L_x_7 - _Z19MatAddElementThreadPiS_S_)
        .other          _Z19MatAddElementThreadPiS_S_,@"STO_CUDA_ENTRY STV_DEFAULT"
_Z19MatAddElementThreadPiS_S_:
.text._Z19MatAddElementThreadPiS_S_:
[----:B------:R-:W-:Y:S01]  /*0000*/  LDC R1, c[0x0][0x37c] ;  /* 0x0000df00ff017b82 */ /* 0x000fe20000000800 */
[----:B------:R-:W0:Y:S01]  /*0010*/  S2R R7, SR_TID.Y ;  /* 0x0000000000077919 */ /* 0x000e220000002200 */
[----:B------:R-:W1:Y:S06]  /*0020*/  LDCU UR7, c[0x0][0x370] ;  /* 0x00006e00ff0777ac */ /* 0x000e6c0008000800 */
[----:B------:R-:W0:Y:S01]  /*0030*/  S2UR UR6, SR_CTAID.Y ;  /* 0x00000000000679c3 */ /* 0x000e220000002600 */
[----:B------:R-:W1:Y:S01]  /*0040*/  S2R R9, SR_CTAID.X ;  /* 0x0000000000097919 */ /* 0x000e620000002500 */
[----:B------:R-:W2:Y:S01]  /*0050*/  LDCU UR8, c[0x0][0x360] ;  /* 0x00006c00ff0877ac */ /* 0x000ea20008000800 */
[----:B------:R-:W2:Y:S01]  /*0060*/  S2R R11, SR_TID.X ;  /* 0x00000000000b7919 */ /* 0x000ea20000002100 */
[----:B------:R-:W3:Y:S04]  /*0070*/  LDCU.64 UR4, c[0x0][0x358] ;  /* 0x00006b00ff0477ac */ /* 0x000ee80008000a00 */
[----:B------:R-:W0:Y:S08]  /*0080*/  LDC R0, c[0x0][0x364] ;  /* 0x0000d900ff007b82 */ /* 0x000e300000000800 */
[----:B------:R-:W4:Y:S08]  /*0090*/  LDC.64 R2, c[0x0][0x380] ;  /* 0x0000e000ff027b82 */ /* 0x000f300000000a00 */
[----:B------:R-:W5:Y:S01]  /*00a0*/  LDC.64 R4, c[0x0][0x388] ;  /* 0x0000e200ff047b82 */ /* 0x000f620000000a00 */
[----:B0-----:R-:W-:-:S07]  /*00b0*/  IMAD R0, R0, UR6, R7 ;  /* 0x0000000600007c24 */ /* 0x001fce000f8e0207 */
[----:B------:R-:W0:Y:S01]  /*00c0*/  LDC.64 R6, c[0x0][0x390] ;  /* 0x0000e400ff067b82 */ /* 0x000e220000000a00 */
[----:B-1----:R-:W-:-:S04]  /*00d0*/  IMAD R0, R0, UR7, R9 ;  /* 0x0000000700007c24 */ /* 0x002fc8000f8e0209 */
[----:B--2---:R-:W-:-:S04]  /*00e0*/  IMAD R9, R0, UR8, R11 ;  /* 0x0000000800097c24 */ /* 0x004fc8000f8e020b */
[----:B----4-:R-:W-:-:S04]  /*00f0*/  IMAD.WIDE R2, R9, 0x4, R2 ;  /* 0x0000000409027825 */ /* 0x010fc800078e0202 */
[C---:B-----5:R-:W-:Y:S02]  /*0100*/  IMAD.WIDE R4, R9.reuse, 0x4, R4 ;  /* 0x0000000409047825 */ /* 0x060fe400078e0204 */
[----:B---3--:R-:W2:Y:S04]  /*0110*/  LDG.E R2, desc[UR4][R2.64] ;  /* 0x0000000402027981 */ /* 0x008ea8000c1e1900 */
[----:B------:R-:W2:Y:S01]  /*0120*/  LDG.E R5, desc[UR4][R4.64] ;  /* 0x0000000404057981 */ /* 0x000ea2000c1e1900 */
[----:B0-----:R-:W-:Y:S01]  /*0130*/  IMAD.WIDE R6, R9, 0x4, R6 ;  /* 0x0000000409067825 */ /* 0x001fe200078e0206 */
[----:B--2---:R-:W-:-:S05]  /*0140*/  IADD3 R9, PT, PT, R2, R5, RZ ;  /* 0x0000000502097210 */ /* 0x004fca0007ffe0ff */
[----:B------:R-:W-:Y:S01]  /*0150*/  STG.E desc[UR4][R6.64], R9 ;  /* 0x0000000906007986 */ /* 0x000fe2000c101904 */
[----:B------:R-:W-:Y:S05]  /*0160*/  EXIT ;  /* 0x000000000000794d */ /* 0x000fea0003800000 */
.L_x_5:
        /* <DEDUP_REMOVED lines=9> */
.L_x_7:


//--------------------- .nv.shared.reserved.0     --------------------------
	.section	.nv.shared.reserved.0,"aw",@nobits
	.weak		__nv_reservedSMEM_offset_0_alias
	.size		__nv_reservedSMEM_offset_0_alias, 0, 64
	.other		__nv_reservedSMEM_offset_0_alias,@"STO_CUDA_RESERVED_SHARED STV_DEFAULT"
__nv_reservedSMEM_offset_0_alias:
	.zero		0
	.zero		64


//--------------------- .nv.constant0._Z19MatMulElementThreadPiS_S_ii --------------------------
	.section	.nv.constant0._Z19MatMulElementThreadPiS_S_ii,"a",@progbits
	.sectionflags	@""
	.align	4
.nv.constant0._Z19MatMulElementThreadPiS_S_ii:
	.zero		928


//--------------------- .nv.constant0._Z19MatAddElementThreadPiS_S_ --------------------------
	.section	.nv.constant0._Z19MatAddElementThreadPiS_S_,"a",@progbits
	.sectionflags	@""
	.align	4
.nv.constant0._Z19MatAddElementThreadPiS_S_:
	.zero		920


//--------------------- SYMBOLS --------------------------

	.type		.nv.reservedSmem.offset0,@object
	.size		.nv.reservedSmem.offset0,0x4
